//
// Generated by NVIDIA NVVM Compiler
//
// Compiler Build ID: CL-36424714
// Cuda compilation tools, release 13.0, V13.0.88
// Based on NVVM 20.0.0
//

.version 9.0
.target sm_100
.address_size 64

	// .globl	_Z15division_kernelPfii
// _ZZ27elimination_kernel_unrolledILi8EEvPfiiE11factor_tile has been demoted
// _ZZ27elimination_kernel_unrolledILi16EEvPfiiE11factor_tile has been demoted
// _ZZ27elimination_kernel_unrolledILi32EEvPfiiE11factor_tile has been demoted

.visible .entry _Z15division_kernelPfii(
	.param .u64 .ptr .align 1 _Z15division_kernelPfii_param_0,
	.param .u32 _Z15division_kernelPfii_param_1,
	.param .u32 _Z15division_kernelPfii_param_2
)
{
	.reg .pred 	%p<2>;
	.reg .b32 	%r<11>;
	.reg .b32 	%f<4>;
	.reg .b64 	%rd<7>;

	ld.param.u64 	%rd2, [_Z15division_kernelPfii_param_0];
	ld.param.u32 	%r2, [_Z15division_kernelPfii_param_1];
	ld.param.u32 	%r3, [_Z15division_kernelPfii_param_2];
	cvta.to.global.u64 	%rd3, %rd2;
	mov.u32 	%r4, %ctaid.x;
	mov.u32 	%r5, %ntid.x;
	mov.u32 	%r6, %tid.x;
	mad.lo.s32 	%r7, %r4, %r5, %r6;
	add.s32 	%r1, %r7, 1;
	add.s32 	%r8, %r1, %r3;
	mad.lo.s32 	%r9, %r3, %r2, %r3;
	add.s32 	%r10, %r9, %r3;
	mul.wide.s32 	%rd4, %r10, 4;
	add.s64 	%rd1, %rd3, %rd4;
	setp.gt.s32 	%p1, %r8, %r2;
	@%p1 bra 	$L__BB0_2;
	ld.global.f32 	%f1, [%rd1];
	mul.wide.s32 	%rd5, %r1, 4;
	add.s64 	%rd6, %rd1, %rd5;
	ld.global.f32 	%f2, [%rd6];
	div.rn.f32 	%f3, %f2, %f1;
	st.global.f32 	[%rd6], %f3;
$L__BB0_2:
	ret;

}
	// .globl	_Z27elimination_kernel_unrolledILi8EEvPfii
.visible .entry _Z27elimination_kernel_unrolledILi8EEvPfii(
	.param .u64 .ptr .align 1 _Z27elimination_kernel_unrolledILi8EEvPfii_param_0,
	.param .u32 _Z27elimination_kernel_unrolledILi8EEvPfii_param_1,
	.param .u32 _Z27elimination_kernel_unrolledILi8EEvPfii_param_2
)
{
	.reg .pred 	%p<11>;
	.reg .b32 	%r<27>;
	.reg .b32 	%f<19>;
	.reg .b64 	%rd<18>;
	// demoted variable
	.shared .align 4 .b8 _ZZ27elimination_kernel_unrolledILi8EEvPfiiE11factor_tile[32];
	ld.param.u64 	%rd5, [_Z27elimination_kernel_unrolledILi8EEvPfii_param_0];
	ld.param.u32 	%r9, [_Z27elimination_kernel_unrolledILi8EEvPfii_param_1];
	ld.param.u32 	%r10, [_Z27elimination_kernel_unrolledILi8EEvPfii_param_2];
	cvta.to.global.u64 	%rd1, %rd5;
	add.s32 	%r1, %r10, 1;
	mov.u32 	%r11, %ctaid.y;
	shl.b32 	%r12, %r11, 3;
	mov.u32 	%r13, %tid.y;
	add.s32 	%r14, %r12, %r13;
	add.s32 	%r2, %r14, %r1;
	setp.lt.s32 	%p2, %r2, %r9;
	mov.u32 	%r3, %tid.x;
	setp.eq.s32 	%p3, %r3, 0;
	and.pred  	%p1, %p3, %p2;
	add.s32 	%r4, %r9, 1;
	mad.lo.s32 	%r5, %r2, %r9, %r2;
	add.s32 	%r15, %r5, %r10;
	mul.wide.s32 	%rd6, %r15, 4;
	add.s64 	%rd2, %rd1, %rd6;
	shl.b32 	%r16, %r13, 2;
	mov.u32 	%r17, _ZZ27elimination_kernel_unrolledILi8EEvPfiiE11factor_tile;
	add.s32 	%r6, %r17, %r16;
	not.pred 	%p4, %p1;
	@%p4 bra 	$L__BB1_2;
	ld.global.f32 	%f2, [%rd2];
	st.shared.f32 	[%r6], %f2;
$L__BB1_2:
	setp.ge.s32 	%p5, %r2, %r9;
	bar.sync 	0;
	@%p5 bra 	$L__BB1_11;
	ld.shared.f32 	%f1, [%r6];
	mov.u32 	%r18, %ctaid.x;
	shl.b32 	%r19, %r18, 5;
	add.s32 	%r20, %r19, %r3;
	add.s32 	%r7, %r20, %r1;
	mul.lo.s32 	%r8, %r10, %r4;
	setp.gt.s32 	%p6, %r7, %r9;
	@%p6 bra 	$L__BB1_5;
	add.s32 	%r21, %r7, %r8;
	mul.wide.s32 	%rd7, %r21, 4;
	add.s64 	%rd8, %rd1, %rd7;
	ld.global.f32 	%f3, [%rd8];
	mul.f32 	%f4, %f1, %f3;
	add.s32 	%r22, %r7, %r5;
	mul.wide.s32 	%rd9, %r22, 4;
	add.s64 	%rd10, %rd1, %rd9;
	ld.global.f32 	%f5, [%rd10];
	sub.f32 	%f6, %f5, %f4;
	st.global.f32 	[%rd10], %f6;
$L__BB1_5:
	add.s32 	%r23, %r7, 8;
	setp.gt.s32 	%p7, %r23, %r9;
	cvt.s64.s32 	%rd11, %r8;
	cvt.s64.s32 	%rd12, %r7;
	add.s64 	%rd13, %rd12, %rd11;
	shl.b64 	%rd14, %rd13, 2;
	add.s64 	%rd3, %rd1, %rd14;
	cvt.s64.s32 	%rd15, %r5;
	add.s64 	%rd16, %rd12, %rd15;
	shl.b64 	%rd17, %rd16, 2;
	add.s64 	%rd4, %rd1, %rd17;
	@%p7 bra 	$L__BB1_7;
	ld.global.f32 	%f7, [%rd3+32];
	mul.f32 	%f8, %f1, %f7;
	ld.global.f32 	%f9, [%rd4+32];
	sub.f32 	%f10, %f9, %f8;
	st.global.f32 	[%rd4+32], %f10;
$L__BB1_7:
	add.s32 	%r24, %r7, 16;
	setp.gt.s32 	%p8, %r24, %r9;
	@%p8 bra 	$L__BB1_9;
	ld.global.f32 	%f11, [%rd3+64];
	mul.f32 	%f12, %f1, %f11;
	ld.global.f32 	%f13, [%rd4+64];
	sub.f32 	%f14, %f13, %f12;
	st.global.f32 	[%rd4+64], %f14;
$L__BB1_9:
	add.s32 	%r25, %r7, 24;
	setp.gt.s32 	%p9, %r25, %r9;
	@%p9 bra 	$L__BB1_11;
	ld.global.f32 	%f15, [%rd3+96];
	mul.f32 	%f16, %f1, %f15;
	ld.global.f32 	%f17, [%rd4+96];
	sub.f32 	%f18, %f17, %f16;
	st.global.f32 	[%rd4+96], %f18;
$L__BB1_11:
	bar.sync 	0;
	@%p4 bra 	$L__BB1_13;
	mov.b32 	%r26, 0;
	st.global.u32 	[%rd2], %r26;
$L__BB1_13:
	ret;

}
	// .globl	_Z27elimination_kernel_unrolledILi16EEvPfii
.visible .entry _Z27elimination_kernel_unrolledILi16EEvPfii(
	.param .u64 .ptr .align 1 _Z27elimination_kernel_unrolledILi16EEvPfii_param_0,
	.param .u32 _Z27elimination_kernel_unrolledILi16EEvPfii_param_1,
	.param .u32 _Z27elimination_kernel_unrolledILi16EEvPfii_param_2
)
{
	.reg .pred 	%p<11>;
	.reg .b32 	%r<27>;
	.reg .b32 	%f<19>;
	.reg .b64 	%rd<18>;
	// demoted variable
	.shared .align 4 .b8 _ZZ27elimination_kernel_unrolledILi16EEvPfiiE11factor_tile[64];
	ld.param.u64 	%rd5, [_Z27elimination_kernel_unrolledILi16EEvPfii_param_0];
	ld.param.u32 	%r9, [_Z27elimination_kernel_unrolledILi16EEvPfii_param_1];
	ld.param.u32 	%r10, [_Z27elimination_kernel_unrolledILi16EEvPfii_param_2];
	cvta.to.global.u64 	%rd1, %rd5;
	add.s32 	%r1, %r10, 1;
	mov.u32 	%r11, %ctaid.y;
	shl.b32 	%r12, %r11, 4;
	mov.u32 	%r13, %tid.y;
	add.s32 	%r14, %r12, %r13;
	add.s32 	%r2, %r14, %r1;
	setp.lt.s32 	%p2, %r2, %r9;
	mov.u32 	%r3, %tid.x;
	setp.eq.s32 	%p3, %r3, 0;
	and.pred  	%p1, %p3, %p2;
	add.s32 	%r4, %r9, 1;
	mad.lo.s32 	%r5, %r2, %r9, %r2;
	add.s32 	%r15, %r5, %r10;
	mul.wide.s32 	%rd6, %r15, 4;
	add.s64 	%rd2, %rd1, %rd6;
	shl.b32 	%r16, %r13, 2;
	mov.u32 	%r17, _ZZ27elimination_kernel_unrolledILi16EEvPfiiE11factor_tile;
	add.s32 	%r6, %r17, %r16;
	not.pred 	%p4, %p1;
	@%p4 bra 	$L__BB2_2;
	ld.global.f32 	%f2, [%rd2];
	st.shared.f32 	[%r6], %f2;
$L__BB2_2:
	setp.ge.s32 	%p5, %r2, %r9;
	bar.sync 	0;
	@%p5 bra 	$L__BB2_11;
	ld.shared.f32 	%f1, [%r6];
	mov.u32 	%r18, %ctaid.x;
	shl.b32 	%r19, %r18, 6;
	add.s32 	%r20, %r19, %r3;
	add.s32 	%r7, %r20, %r1;
	mul.lo.s32 	%r8, %r10, %r4;
	setp.gt.s32 	%p6, %r7, %r9;
	@%p6 bra 	$L__BB2_5;
	add.s32 	%r21, %r7, %r8;
	mul.wide.s32 	%rd7, %r21, 4;
	add.s64 	%rd8, %rd1, %rd7;
	ld.global.f32 	%f3, [%rd8];
	mul.f32 	%f4, %f1, %f3;
	add.s32 	%r22, %r7, %r5;
	mul.wide.s32 	%rd9, %r22, 4;
	add.s64 	%rd10, %rd1, %rd9;
	ld.global.f32 	%f5, [%rd10];
	sub.f32 	%f6, %f5, %f4;
	st.global.f32 	[%rd10], %f6;
$L__BB2_5:
	add.s32 	%r23, %r7, 16;
	setp.gt.s32 	%p7, %r23, %r9;
	cvt.s64.s32 	%rd11, %r8;
	cvt.s64.s32 	%rd12, %r7;
	add.s64 	%rd13, %rd12, %rd11;
	shl.b64 	%rd14, %rd13, 2;
	add.s64 	%rd3, %rd1, %rd14;
	cvt.s64.s32 	%rd15, %r5;
	add.s64 	%rd16, %rd12, %rd15;
	shl.b64 	%rd17, %rd16, 2;
	add.s64 	%rd4, %rd1, %rd17;
	@%p7 bra 	$L__BB2_7;
	ld.global.f32 	%f7, [%rd3+64];
	mul.f32 	%f8, %f1, %f7;
	ld.global.f32 	%f9, [%rd4+64];
	sub.f32 	%f10, %f9, %f8;
	st.global.f32 	[%rd4+64], %f10;
$L__BB2_7:
	add.s32 	%r24, %r7, 32;
	setp.gt.s32 	%p8, %r24, %r9;
	@%p8 bra 	$L__BB2_9;
	ld.global.f32 	%f11, [%rd3+128];
	mul.f32 	%f12, %f1, %f11;
	ld.global.f32 	%f13, [%rd4+128];
	sub.f32 	%f14, %f13, %f12;
	st.global.f32 	[%rd4+128], %f14;
$L__BB2_9:
	add.s32 	%r25, %r7, 48;
	setp.gt.s32 	%p9, %r25, %r9;
	@%p9 bra 	$L__BB2_11;
	ld.global.f32 	%f15, [%rd3+192];
	mul.f32 	%f16, %f1, %f15;
	ld.global.f32 	%f17, [%rd4+192];
	sub.f32 	%f18, %f17, %f16;
	st.global.f32 	[%rd4+192], %f18;
$L__BB2_11:
	bar.sync 	0;
	@%p4 bra 	$L__BB2_13;
	mov.b32 	%r26, 0;
	st.global.u32 	[%rd2], %r26;
$L__BB2_13:
	ret;

}
	// .globl	_Z27elimination_kernel_unrolledILi32EEvPfii
.visible .entry _Z27elimination_kernel_unrolledILi32EEvPfii(
	.param .u64 .ptr .align 1 _Z27elimination_kernel_unrolledILi32EEvPfii_param_0,
	.param .u32 _Z27elimination_kernel_unrolledILi32EEvPfii_param_1,
	.param .u32 _Z27elimination_kernel_unrolledILi32EEvPfii_param_2
)
{
	.reg .pred 	%p<11>;
	.reg .b32 	%r<27>;
	.reg .b32 	%f<19>;
	.reg .b64 	%rd<18>;
	// demoted variable
	.shared .align 4 .b8 _ZZ27elimination_kernel_unrolledILi32EEvPfiiE11factor_tile[128];
	ld.param.u64 	%rd5, [_Z27elimination_kernel_unrolledILi32EEvPfii_param_0];
	ld.param.u32 	%r9, [_Z27elimination_kernel_unrolledILi32EEvPfii_param_1];
	ld.param.u32 	%r10, [_Z27elimination_kernel_unrolledILi32EEvPfii_param_2];
	cvta.to.global.u64 	%rd1, %rd5;
	add.s32 	%r1, %r10, 1;
	mov.u32 	%r11, %ctaid.y;
	shl.b32 	%r12, %r11, 5;
	mov.u32 	%r13, %tid.y;
	add.s32 	%r14, %r12, %r13;
	add.s32 	%r2, %r14, %r1;
	setp.lt.s32 	%p2, %r2, %r9;
	mov.u32 	%r3, %tid.x;
	setp.eq.s32 	%p3, %r3, 0;
	and.pred  	%p1, %p3, %p2;
	add.s32 	%r4, %r9, 1;
	mad.lo.s32 	%r5, %r2, %r9, %r2;
	add.s32 	%r15, %r5, %r10;
	mul.wide.s32 	%rd6, %r15, 4;
	add.s64 	%rd2, %rd1, %rd6;
	shl.b32 	%r16, %r13, 2;
	mov.u32 	%r17, _ZZ27elimination_kernel_unrolledILi32EEvPfiiE11factor_tile;
	add.s32 	%r6, %r17, %r16;
	not.pred 	%p4, %p1;
	@%p4 bra 	$L__BB3_2;
	ld.global.f32 	%f2, [%rd2];
	st.shared.f32 	[%r6], %f2;
$L__BB3_2:
	setp.ge.s32 	%p5, %r2, %r9;
	bar.sync 	0;
	@%p5 bra 	$L__BB3_11;
	ld.shared.f32 	%f1, [%r6];
	mov.u32 	%r18, %ctaid.x;
	shl.b32 	%r19, %r18, 7;
	add.s32 	%r20, %r19, %r3;
	add.s32 	%r7, %r20, %r1;
	mul.lo.s32 	%r8, %r10, %r4;
	setp.gt.s32 	%p6, %r7, %r9;
	@%p6 bra 	$L__BB3_5;
	add.s32 	%r21, %r7, %r8;
	mul.wide.s32 	%rd7, %r21, 4;
	add.s64 	%rd8, %rd1, %rd7;
	ld.global.f32 	%f3, [%rd8];
	mul.f32 	%f4, %f1, %f3;
	add.s32 	%r22, %r7, %r5;
	mul.wide.s32 	%rd9, %r22, 4;
	add.s64 	%rd10, %rd1, %rd9;
	ld.global.f32 	%f5, [%rd10];
	sub.f32 	%f6, %f5, %f4;
	st.global.f32 	[%rd10], %f6;
$L__BB3_5:
	add.s32 	%r23, %r7, 32;
	setp.gt.s32 	%p7, %r23, %r9;
	cvt.s64.s32 	%rd11, %r8;
	cvt.s64.s32 	%rd12, %r7;
	add.s64 	%rd13, %rd12, %rd11;
	shl.b64 	%rd14, %rd13, 2;
	add.s64 	%rd3, %rd1, %rd14;
	cvt.s64.s32 	%rd15, %r5;
	add.s64 	%rd16, %rd12, %rd15;
	shl.b64 	%rd17, %rd16, 2;
	add.s64 	%rd4, %rd1, %rd17;
	@%p7 bra 	$L__BB3_7;
	ld.global.f32 	%f7, [%rd3+128];
	mul.f32 	%f8, %f1, %f7;
	ld.global.f32 	%f9, [%rd4+128];
	sub.f32 	%f10, %f9, %f8;
	st.global.f32 	[%rd4+128], %f10;
$L__BB3_7:
	add.s32 	%r24, %r7, 64;
	setp.gt.s32 	%p8, %r24, %r9;
	@%p8 bra 	$L__BB3_9;
	ld.global.f32 	%f11, [%rd3+256];
	mul.f32 	%f12, %f1, %f11;
	ld.global.f32 	%f13, [%rd4+256];
	sub.f32 	%f14, %f13, %f12;
	st.global.f32 	[%rd4+256], %f14;
$L__BB3_9:
	add.s32 	%r25, %r7, 96;
	setp.gt.s32 	%p9, %r25, %r9;
	@%p9 bra 	$L__BB3_11;
	ld.global.f32 	%f15, [%rd3+384];
	mul.f32 	%f16, %f1, %f15;
	ld.global.f32 	%f17, [%rd4+384];
	sub.f32 	%f18, %f17, %f16;
	st.global.f32 	[%rd4+384], %f18;
$L__BB3_11:
	bar.sync 	0;
	@%p4 bra 	$L__BB3_13;
	mov.b32 	%r26, 0;
	st.global.u32 	[%rd2], %r26;
$L__BB3_13:
	ret;

}


// ===== COMPILED SASS (sm_100) =====

	.target	sm_100

	.elftype	@"ET_EXEC"


//--------------------- .note.nv.tkinfo           --------------------------
	.section	.note.nv.tkinfo,"",@"SHT_NOTE"
	.sectionflags	@"SHF_NOTE_NV_TKINFO"
	.tkinfo
        /*0018*/ 	.word	0x00000002
        /*0030*/ 	.string	""
        /*0030*/ 	.string	"ptxas"
        /*0030*/ 	.string	"Cuda compilation tools, release 13.0, V13.0.88"
        /*0030*/ 	.string	"Build cuda_13.0.r13.0/compiler.36424714_0"
        /*0030*/ 	.string	"-arch sm_100 -m 64 "



//--------------------- .note.nv.cuinfo           --------------------------
	.section	.note.nv.cuinfo,"",@"SHT_NOTE"
	.sectionflags	@"SHF_NOTE_NV_CUINFO"
        /*0018*/ 	.short	0x0002
        /*001a*/ 	.short	0x0064
        /*001c*/ 	.short	0x0082
	.zero		2


//--------------------- .nv.info                  --------------------------
	.section	.nv.info,"",@"SHT_CUDA_INFO"
	.align	4


	//----- nvinfo : EIATTR_REGCOUNT
	.align		4
        /*0000*/ 	.byte	0x04, 0x2f
        /*0002*/ 	.short	(.L_1 - .L_0)
	.align		4
.L_0:
        /*0004*/ 	.word	index@(_Z15division_kernelPfii)
        /*0008*/ 	.word	0x00000011


	//----- nvinfo : EIATTR_FRAME_SIZE
	.align		4
.L_1:
        /*000c*/ 	.byte	0x04, 0x11
        /*000e*/ 	.short	(.L_3 - .L_2)
	.align		4
.L_2:
        /*0010*/ 	.word	index@($__internal_0_$__cuda_sm3x_div_rn_noftz_f32_slowpath)
        /*0014*/ 	.word	0x00000000


	//----- nvinfo : EIATTR_FRAME_SIZE
	.align		4
.L_3:
        /*0018*/ 	.byte	0x04, 0x11
        /*001a*/ 	.short	(.L_5 - .L_4)
	.align		4
.L_4:
        /*001c*/ 	.word	index@(_Z15division_kernelPfii)
        /*0020*/ 	.word	0x00000000


	//----- nvinfo : EIATTR_REGCOUNT
	.align		4
.L_5:
        /*0024*/ 	.byte	0x04, 0x2f
        /*0026*/ 	.short	(.L_7 - .L_6)
	.align		4
.L_6:
        /*0028*/ 	.word	index@(_Z27elimination_kernel_unrolledILi8EEvPfii)
        /*002c*/ 	.word	0x00000016


	//----- nvinfo : EIATTR_FRAME_SIZE
	.align		4
.L_7:
        /*0030*/ 	.byte	0x04, 0x11
        /*0032*/ 	.short	(.L_9 - .L_8)
	.align		4
.L_8:
        /*0034*/ 	.word	index@(_Z27elimination_kernel_unrolledILi8EEvPfii)
        /*0038*/ 	.word	0x00000000


	//----- nvinfo : EIATTR_REGCOUNT
	.align		4
.L_9:
        /*003c*/ 	.byte	0x04, 0x2f
        /*003e*/ 	.short	(.L_11 - .L_10)
	.align		4
.L_10:
        /*0040*/ 	.word	index@(_Z27elimination_kernel_unrolledILi16EEvPfii)
        /*0044*/ 	.word	0x00000016


	//----- nvinfo : EIATTR_FRAME_SIZE
	.align		4
.L_11:
        /*0048*/ 	.byte	0x04, 0x11
        /*004a*/ 	.short	(.L_13 - .L_12)
	.align		4
.L_12:
        /*004c*/ 	.word	index@(_Z27elimination_kernel_unrolledILi16EEvPfii)
        /*0050*/ 	.word	0x00000000


	//----- nvinfo : EIATTR_REGCOUNT
	.align		4
.L_13:
        /*0054*/ 	.byte	0x04, 0x2f
        /*0056*/ 	.short	(.L_15 - .L_14)
	.align		4
.L_14:
        /*0058*/ 	.word	index@(_Z27elimination_kernel_unrolledILi32EEvPfii)
        /*005c*/ 	.word	0x00000016


	//----- nvinfo : EIATTR_FRAME_SIZE
	.align		4
.L_15:
        /*0060*/ 	.byte	0x04, 0x11
        /*0062*/ 	.short	(.L_17 - .L_16)
	.align		4
.L_16:
        /*0064*/ 	.word	index@(_Z27elimination_kernel_unrolledILi32EEvPfii)
        /*0068*/ 	.word	0x00000000


	//----- nvinfo : EIATTR_MIN_STACK_SIZE
	.align		4
.L_17:
        /*006c*/ 	.byte	0x04, 0x12
        /*006e*/ 	.short	(.L_19 - .L_18)
	.align		4
.L_18:
        /*0070*/ 	.word	index@(_Z27elimination_kernel_unrolledILi32EEvPfii)
        /*0074*/ 	.word	0x00000000


	//----- nvinfo : EIATTR_MIN_STACK_SIZE
	.align		4
.L_19:
        /*0078*/ 	.byte	0x04, 0x12
        /*007a*/ 	.short	(.L_21 - .L_20)
	.align		4
.L_20:
        /*007c*/ 	.word	index@(_Z27elimination_kernel_unrolledILi16EEvPfii)
        /*0080*/ 	.word	0x00000000


	//----- nvinfo : EIATTR_MIN_STACK_SIZE
	.align		4
.L_21:
        /*0084*/ 	.byte	0x04, 0x12
        /*0086*/ 	.short	(.L_23 - .L_22)
	.align		4
.L_22:
        /*0088*/ 	.word	index@(_Z27elimination_kernel_unrolledILi8EEvPfii)
        /*008c*/ 	.word	0x00000000


	//----- nvinfo : EIATTR_MIN_STACK_SIZE
	.align		4
.L_23:
        /*0090*/ 	.byte	0x04, 0x12
        /*0092*/ 	.short	(.L_25 - .L_24)
	.align		4
.L_24:
        /*0094*/ 	.word	index@(_Z15division_kernelPfii)
        /*0098*/ 	.word	0x00000000
.L_25:


//--------------------- .nv.compat                --------------------------
	.section	.nv.compat,"",@"SHT_CUDA_COMPAT_INFO"
	.align	4
        /*0000*/ 	.byte	0x02, 0x09, 0x00, 0x00, 0x02, 0x02, 0x01, 0x00, 0x02, 0x05, 0x05, 0x00, 0x03, 0x07, 0x01, 0x01
        /*0010*/ 	.byte	0x02, 0x03, 0x00, 0x00, 0x02, 0x06, 0x01, 0x00, 0x04, 0x0b, 0x08, 0x00, 0x01, 0x00, 0x00, 0x00
        /*0020*/ 	.byte	0x00, 0x00, 0x00, 0x00


//--------------------- .nv.info._Z27elimination_kernel_unrolledILi32EEvPfii --------------------------
	.section	.nv.info._Z27elimination_kernel_unrolledILi32EEvPfii,"",@"SHT_CUDA_INFO"
	.sectionflags	@""
	.align	4


	//----- nvinfo : EIATTR_CUDA_API_VERSION
	.align		4
        /*0000*/ 	.byte	0x04, 0x37
        /*0002*/ 	.short	(.L_27 - .L_26)
.L_26:
        /*0004*/ 	.word	0x00000082


	//----- nvinfo : EIATTR_KPARAM_INFO
	.align		4
.L_27:
        /*0008*/ 	.byte	0x04, 0x17
        /*000a*/ 	.short	(.L_29 - .L_28)
.L_28:
        /*000c*/ 	.word	0x00000000
        /*0010*/ 	.short	0x0002
        /*0012*/ 	.short	0x000c
        /*0014*/ 	.byte	0x00, 0xf0, 0x11, 0x00


	//----- nvinfo : EIATTR_KPARAM_INFO
	.align		4
.L_29:
        /*0018*/ 	.byte	0x04, 0x17
        /*001a*/ 	.short	(.L_31 - .L_30)
.L_30:
        /*001c*/ 	.word	0x00000000
        /*0020*/ 	.short	0x0001
        /*0022*/ 	.short	0x0008
        /*0024*/ 	.byte	0x00, 0xf0, 0x11, 0x00


	//----- nvinfo : EIATTR_KPARAM_INFO
	.align		4
.L_31:
        /*0028*/ 	.byte	0x04, 0x17
        /*002a*/ 	.short	(.L_33 - .L_32)
.L_32:
        /*002c*/ 	.word	0x00000000
        /*0030*/ 	.short	0x0000
        /*0032*/ 	.short	0x0000
        /*0034*/ 	.byte	0x00, 0xf5, 0x21, 0x00


	//----- nvinfo : EIATTR_SPARSE_MMA_MASK
	.align		4
.L_33:
        /*0038*/ 	.byte	0x03, 0x50
        /*003a*/ 	.short	0x0000


	//----- nvinfo : EIATTR_MAXREG_COUNT
	.align		4
        /*003c*/ 	.byte	0x03, 0x1b
        /*003e*/ 	.short	0x00ff


	//----- nvinfo : EIATTR_NUM_BARRIERS
	.align		4
        /*0040*/ 	.byte	0x02, 0x4c
        /*0042*/ 	.byte	0x01
	.zero		1


	//----- nvinfo : EIATTR_MERCURY_ISA_VERSION
	.align		4
        /*0044*/ 	.byte	0x03, 0x5f
        /*0046*/ 	.short	0x0101


	//----- nvinfo : EIATTR_VRC_CTA_INIT_COUNT
	.align		4
        /*0048*/ 	.byte	0x02, 0x4a
	.zero		1
	.zero		1


	//----- nvinfo : EIATTR_EXIT_INSTR_OFFSETS
	.align		4
        /*004c*/ 	.byte	0x04, 0x1c
        /*004e*/ 	.short	(.L_35 - .L_34)


	//   ....[0]....
.L_34:
        /*0050*/ 	.word	0x000004a0


	//   ....[1]....
        /*0054*/ 	.word	0x000004c0


	//----- nvinfo : EIATTR_CRS_STACK_SIZE
	.align		4
.L_35:
        /*0058*/ 	.byte	0x04, 0x1e
        /*005a*/ 	.short	(.L_37 - .L_36)
.L_36:
        /*005c*/ 	.word	0x00000000


	//----- nvinfo : EIATTR_CBANK_PARAM_SIZE
	.align		4
.L_37:
        /*0060*/ 	.byte	0x03, 0x19
        /*0062*/ 	.short	0x0010


	//----- nvinfo : EIATTR_PARAM_CBANK
	.align		4
        /*0064*/ 	.byte	0x04, 0x0a
        /*0066*/ 	.short	(.L_39 - .L_38)
	.align		4
.L_38:
        /*0068*/ 	.word	index@(.nv.constant0._Z27elimination_kernel_unrolledILi32EEvPfii)
        /*006c*/ 	.short	0x0380
        /*006e*/ 	.short	0x0010


	//----- nvinfo : EIATTR_SW_WAR
	.align		4
.L_39:
        /*0070*/ 	.byte	0x04, 0x36
        /*0072*/ 	.short	(.L_41 - .L_40)
.L_40:
        /*0074*/ 	.word	0x00000008
.L_41:


//--------------------- .nv.info._Z27elimination_kernel_unrolledILi16EEvPfii --------------------------
	.section	.nv.info._Z27elimination_kernel_unrolledILi16EEvPfii,"",@"SHT_CUDA_INFO"
	.sectionflags	@""
	.align	4


	//----- nvinfo : EIATTR_CUDA_API_VERSION
	.align		4
        /*0000*/ 	.byte	0x04, 0x37
        /*0002*/ 	.short	(.L_43 - .L_42)
.L_42:
        /*0004*/ 	.word	0x00000082


	//----- nvinfo : EIATTR_KPARAM_INFO
	.align		4
.L_43:
        /*0008*/ 	.byte	0x04, 0x17
        /*000a*/ 	.short	(.L_45 - .L_44)
.L_44:
        /*000c*/ 	.word	0x00000000
        /*0010*/ 	.short	0x0002
        /*0012*/ 	.short	0x000c
        /*0014*/ 	.byte	0x00, 0xf0, 0x11, 0x00


	//----- nvinfo : EIATTR_KPARAM_INFO
	.align		4
.L_45:
        /*0018*/ 	.byte	0x04, 0x17
        /*001a*/ 	.short	(.L_47 - .L_46)
.L_46:
        /*001c*/ 	.word	0x00000000
        /*0020*/ 	.short	0x0001
        /*0022*/ 	.short	0x0008
        /*0024*/ 	.byte	0x00, 0xf0, 0x11, 0x00


	//----- nvinfo : EIATTR_KPARAM_INFO
	.align		4
.L_47:
        /*0028*/ 	.byte	0x04, 0x17
        /*002a*/ 	.short	(.L_49 - .L_48)
.L_48:
        /*002c*/ 	.word	0x00000000
        /*0030*/ 	.short	0x0000
        /*0032*/ 	.short	0x0000
        /*0034*/ 	.byte	0x00, 0xf5, 0x21, 0x00


	//----- nvinfo : EIATTR_SPARSE_MMA_MASK
	.align		4
.L_49:
        /*0038*/ 	.byte	0x03, 0x50
        /*003a*/ 	.short	0x0000


	//----- nvinfo : EIATTR_MAXREG_COUNT
	.align		4
        /*003c*/ 	.byte	0x03, 0x1b
        /*003e*/ 	.short	0x00ff


	//----- nvinfo : EIATTR_NUM_BARRIERS
	.align		4
        /*0040*/ 	.byte	0x02, 0x4c
        /*0042*/ 	.byte	0x01
	.zero		1


	//----- nvinfo : EIATTR_MERCURY_ISA_VERSION
	.align		4
        /*0044*/ 	.byte	0x03, 0x5f
        /*0046*/ 	.short	0x0101


	//----- nvinfo : EIATTR_VRC_CTA_INIT_COUNT
	.align		4
        /*0048*/ 	.byte	0x02, 0x4a
	.zero		1
	.zero		1


	//----- nvinfo : EIATTR_EXIT_INSTR_OFFSETS
	.align		4
        /*004c*/ 	.byte	0x04, 0x1c
        /*004e*/ 	.short	(.L_51 - .L_50)


	//   ....[0]....
.L_50:
        /*0050*/ 	.word	0x000004a0


	//   ....[1]....
        /*0054*/ 	.word	0x000004c0


	//----- nvinfo : EIATTR_CRS_STACK_SIZE
	.align		4
.L_51:
        /*0058*/ 	.byte	0x04, 0x1e
        /*005a*/ 	.short	(.L_53 - .L_52)
.L_52:
        /*005c*/ 	.word	0x00000000


	//----- nvinfo : EIATTR_CBANK_PARAM_SIZE
	.align		4
.L_53:
        /*0060*/ 	.byte	0x03, 0x19
        /*0062*/ 	.short	0x0010


	//----- nvinfo : EIATTR_PARAM_CBANK
	.align		4
        /*0064*/ 	.byte	0x04, 0x0a
        /*0066*/ 	.short	(.L_55 - .L_54)
	.align		4
.L_54:
        /*0068*/ 	.word	index@(.nv.constant0._Z27elimination_kernel_unrolledILi16EEvPfii)
        /*006c*/ 	.short	0x0380
        /*006e*/ 	.short	0x0010


	//----- nvinfo : EIATTR_SW_WAR
	.align		4
.L_55:
        /*0070*/ 	.byte	0x04, 0x36
        /*0072*/ 	.short	(.L_57 - .L_56)
.L_56:
        /*0074*/ 	.word	0x00000008
.L_57:


//--------------------- .nv.info._Z27elimination_kernel_unrolledILi8EEvPfii --------------------------
	.section	.nv.info._Z27elimination_kernel_unrolledILi8EEvPfii,"",@"SHT_CUDA_INFO"
	.sectionflags	@""
	.align	4


	//----- nvinfo : EIATTR_CUDA_API_VERSION
	.align		4
        /*0000*/ 	.byte	0x04, 0x37
        /*0002*/ 	.short	(.L_59 - .L_58)
.L_58:
        /*0004*/ 	.word	0x00000082


	//----- nvinfo : EIATTR_KPARAM_INFO
	.align		4
.L_59:
        /*0008*/ 	.byte	0x04, 0x17
        /*000a*/ 	.short	(.L_61 - .L_60)
.L_60:
        /*000c*/ 	.word	0x00000000
        /*0010*/ 	.short	0x0002
        /*0012*/ 	.short	0x000c
        /*0014*/ 	.byte	0x00, 0xf0, 0x11, 0x00


	//----- nvinfo : EIATTR_KPARAM_INFO
	.align		4
.L_61:
        /*0018*/ 	.byte	0x04, 0x17
        /*001a*/ 	.short	(.L_63 - .L_62)
.L_62:
        /*001c*/ 	.word	0x00000000
        /*0020*/ 	.short	0x0001
        /*0022*/ 	.short	0x0008
        /*0024*/ 	.byte	0x00, 0xf0, 0x11, 0x00


	//----- nvinfo : EIATTR_KPARAM_INFO
	.align		4
.L_63:
        /*0028*/ 	.byte	0x04, 0x17
        /*002a*/ 	.short	(.L_65 - .L_64)
.L_64:
        /*002c*/ 	.word	0x00000000
        /*0030*/ 	.short	0x0000
        /*0032*/ 	.short	0x0000
        /*0034*/ 	.byte	0x00, 0xf5, 0x21, 0x00


	//----- nvinfo : EIATTR_SPARSE_MMA_MASK
	.align		4
.L_65:
        /*0038*/ 	.byte	0x03, 0x50
        /*003a*/ 	.short	0x0000


	//----- nvinfo : EIATTR_MAXREG_COUNT
	.align		4
        /*003c*/ 	.byte	0x03, 0x1b
        /*003e*/ 	.short	0x00ff


	//----- nvinfo : EIATTR_NUM_BARRIERS
	.align		4
        /*0040*/ 	.byte	0x02, 0x4c
        /*0042*/ 	.byte	0x01
	.zero		1


	//----- nvinfo : EIATTR_MERCURY_ISA_VERSION
	.align		4
        /*0044*/ 	.byte	0x03, 0x5f
        /*0046*/ 	.short	0x0101


	//----- nvinfo : EIATTR_VRC_CTA_INIT_COUNT
	.align		4
        /*0048*/ 	.byte	0x02, 0x4a
	.zero		1
	.zero		1


	//----- nvinfo : EIATTR_EXIT_INSTR_OFFSETS
	.align		4
        /*004c*/ 	.byte	0x04, 0x1c
        /*004e*/ 	.short	(.L_67 - .L_66)


	//   ....[0]....
.L_66:
        /*0050*/ 	.word	0x000004a0


	//   ....[1]....
        /*0054*/ 	.word	0x000004c0


	//----- nvinfo : EIATTR_CRS_STACK_SIZE
	.align		4
.L_67:
        /*0058*/ 	.byte	0x04, 0x1e
        /*005a*/ 	.short	(.L_69 - .L_68)
.L_68:
        /*005c*/ 	.word	0x00000000


	//----- nvinfo : EIATTR_CBANK_PARAM_SIZE
	.align		4
.L_69:
        /*0060*/ 	.byte	0x03, 0x19
        /*0062*/ 	.short	0x0010


	//----- nvinfo : EIATTR_PARAM_CBANK
	.align		4
        /*0064*/ 	.byte	0x04, 0x0a
        /*0066*/ 	.short	(.L_71 - .L_70)
	.align		4
.L_70:
        /*0068*/ 	.word	index@(.nv.constant0._Z27elimination_kernel_unrolledILi8EEvPfii)
        /*006c*/ 	.short	0x0380
        /*006e*/ 	.short	0x0010


	//----- nvinfo : EIATTR_SW_WAR
	.align		4
.L_71:
        /*0070*/ 	.byte	0x04, 0x36
        /*0072*/ 	.short	(.L_73 - .L_72)
.L_72:
        /*0074*/ 	.word	0x00000008
.L_73:


//--------------------- .nv.info._Z15division_kernelPfii --------------------------
	.section	.nv.info._Z15division_kernelPfii,"",@"SHT_CUDA_INFO"
	.sectionflags	@""
	.align	4


	//----- nvinfo : EIATTR_CUDA_API_VERSION
	.align		4
        /*0000*/ 	.byte	0x04, 0x37
        /*0002*/ 	.short	(.L_75 - .L_74)
.L_74:
        /*0004*/ 	.word	0x00000082


	//----- nvinfo : EIATTR_KPARAM_INFO
	.align		4
.L_75:
        /*0008*/ 	.byte	0x04, 0x17
        /*000a*/ 	.short	(.L_77 - .L_76)
.L_76:
        /*000c*/ 	.word	0x00000000
        /*0010*/ 	.short	0x0002
        /*0012*/ 	.short	0x000c
        /*0014*/ 	.byte	0x00, 0xf0, 0x11, 0x00


	//----- nvinfo : EIATTR_KPARAM_INFO
	.align		4
.L_77:
        /*0018*/ 	.byte	0x04, 0x17
        /*001a*/ 	.short	(.L_79 - .L_78)
.L_78:
        /*001c*/ 	.word	0x00000000
        /*0020*/ 	.short	0x0001
        /*0022*/ 	.short	0x0008
        /*0024*/ 	.byte	0x00, 0xf0, 0x11, 0x00


	//----- nvinfo : EIATTR_KPARAM_INFO
	.align		4
.L_79:
        /*0028*/ 	.byte	0x04, 0x17
        /*002a*/ 	.short	(.L_81 - .L_80)
.L_80:
        /*002c*/ 	.word	0x00000000
        /*0030*/ 	.short	0x0000
        /*0032*/ 	.short	0x0000
        /*0034*/ 	.byte	0x00, 0xf5, 0x21, 0x00


	//----- nvinfo : EIATTR_SPARSE_MMA_MASK
	.align		4
.L_81:
        /*0038*/ 	.byte	0x03, 0x50
        /*003a*/ 	.short	0x0000


	//----- nvinfo : EIATTR_MAXREG_COUNT
	.align		4
        /*003c*/ 	.byte	0x03, 0x1b
        /*003e*/ 	.short	0x00ff


	//----- nvinfo : EIATTR_MERCURY_ISA_VERSION
	.align		4
        /*0040*/ 	.byte	0x03, 0x5f
        /*0042*/ 	.short	0x0101


	//----- nvinfo : EIATTR_VRC_CTA_INIT_COUNT
	.align		4
        /*0044*/ 	.byte	0x02, 0x4a
	.zero		1
	.zero		1


	//----- nvinfo : EIATTR_EXIT_INSTR_OFFSETS
	.align		4
        /*0048*/ 	.byte	0x04, 0x1c
        /*004a*/ 	.short	(.L_83 - .L_82)


	//   ....[0]....
.L_82:
        /*004c*/ 	.word	0x000000a0


	//   ....[1]....
        /*0050*/ 	.word	0x00000200


	//----- nvinfo : EIATTR_CRS_STACK_SIZE
	.align		4
.L_83:
        /*0054*/ 	.byte	0x04, 0x1e
        /*0056*/ 	.short	(.L_85 - .L_84)
.L_84:
        /*0058*/ 	.word	0x00000000


	//----- nvinfo : EIATTR_CBANK_PARAM_SIZE
	.align		4
.L_85:
        /*005c*/ 	.byte	0x03, 0x19
        /*005e*/ 	.short	0x0010


	//----- nvinfo : EIATTR_PARAM_CBANK
	.align		4
        /*0060*/ 	.byte	0x04, 0x0a
        /*0062*/ 	.short	(.L_87 - .L_86)
	.align		4
.L_86:
        /*0064*/ 	.word	index@(.nv.constant0._Z15division_kernelPfii)
        /*0068*/ 	.short	0x0380
        /*006a*/ 	.short	0x0010


	//----- nvinfo : EIATTR_SW_WAR
	.align		4
.L_87:
        /*006c*/ 	.byte	0x04, 0x36
        /*006e*/ 	.short	(.L_89 - .L_88)
.L_88:
        /*0070*/ 	.word	0x00000008
.L_89:


//--------------------- .nv.callgraph             --------------------------
	.section	.nv.callgraph,"",@"SHT_CUDA_CALLGRAPH"
	.align	4
	.sectionentsize	8
	.align		4
        /*0000*/ 	.word	0x00000000
	.align		4
        /*0004*/ 	.word	0xffffffff
	.align		4
        /*0008*/ 	.word	0x00000000
	.align		4
        /*000c*/ 	.word	0xfffffffe
	.align		4
        /*0010*/ 	.word	0x00000000
	.align		4
        /*0014*/ 	.word	0xfffffffd
	.align		4
        /*0018*/ 	.word	0x00000000
	.align		4
        /*001c*/ 	.word	0xfffffffc


//--------------------- .text._Z27elimination_kernel_unrolledILi32EEvPfii --------------------------
	.section	.text._Z27elimination_kernel_unrolledILi32EEvPfii,"ax",@progbits
	.align	128
        .global         _Z27elimination_kernel_unrolledILi32EEvPfii
        .type           _Z27elimination_kernel_unrolledILi32EEvPfii,@function
        .size           _Z27elimination_kernel_unrolledILi32EEvPfii,(.L_x_30 - _Z27elimination_kernel_unrolledILi32EEvPfii)
        .other          _Z27elimination_kernel_unrolledILi32EEvPfii,@"STO_CUDA_ENTRY STV_DEFAULT"
_Z27elimination_kernel_unrolledILi32EEvPfii:
.text._Z27elimination_kernel_unrolledILi32EEvPfii:
[----:B------:R-:W-:Y:S01]  /*0000*/  LDC R1, c[0x0][0x37c] ;  /* 0x0000df00ff017b82 */ /* 0x000fe20000000800 */
[----:B------:R-:W0:Y:S07]  /*0010*/  S2R R0, SR_CTAID.Y ;  /* 0x0000000000007919 */ /* 0x000e2e0000002600 */
[----:B------:R-:W1:Y:S01]  /*0020*/  LDC.64 R2, c[0x0][0x388] ;  /* 0x0000e200ff027b82 */ /* 0x000e620000000a00 */
[----:B------:R-:W2:Y:S01]  /*0030*/  LDCU.64 UR6, c[0x0][0x358] ;  /* 0x00006b00ff0677ac */ /* 0x000ea20008000a00 */
[----:B------:R-:W0:Y:S01]  /*0040*/  S2R R15, SR_TID.Y ;  /* 0x00000000000f7919 */ /* 0x000e220000002200 */
[----:B------:R-:W3:Y:S05]  /*0050*/  S2R R8, SR_TID.X ;  /* 0x0000000000087919 */ /* 0x000eea0000002100 */
[----:B------:R-:W4:Y:S01]  /*0060*/  LDC.64 R6, c[0x0][0x380] ;  /* 0x0000e000ff067b82 */ /* 0x000f220000000a00 */
[----:B-1----:R-:W-:-:S02]  /*0070*/  VIADD R13, R3, 0x1 ;  /* 0x00000001030d7836 */ /* 0x002fc40000000000 */
[----:B0-----:R-:W-:-:S04]  /*0080*/  IMAD R0, R0, 0x20, R15 ;  /* 0x0000002000007824 */ /* 0x001fc800078e020f */
[----:B------:R-:W-:-:S04]  /*0090*/  IMAD.IADD R9, R13, 0x1, R0 ;  /* 0x000000010d097824 */ /* 0x000fc800078e0200 */
[CC--:B------:R-:W-:Y:S01]  /*00a0*/  IMAD R0, R9.reuse, R2.reuse, R9 ;  /* 0x0000000209007224 */ /* 0x0c0fe200078e0209 */
[----:B------:R-:W-:-:S03]  /*00b0*/  ISETP.GE.AND P0, PT, R9, R2, PT ;  /* 0x000000020900720c */ /* 0x000fc60003f06270 */
[----:B------:R-:W-:Y:S01]  /*00c0*/  IMAD.IADD R5, R0, 0x1, R3 ;  /* 0x0000000100057824 */ /* 0x000fe200078e0203 */
[----:B---3--:R-:W-:-:S03]  /*00d0*/  ISETP.EQ.AND P0, PT, R8, RZ, !P0 ;  /* 0x000000ff0800720c */ /* 0x008fc60004702270 */
[----:B----4-:R-:W-:-:S10]  /*00e0*/  IMAD.WIDE R4, R5, 0x4, R6 ;  /* 0x0000000405047825 */ /* 0x010fd400078e0206 */
[----:B--2---:R-:W2:Y:S01]  /*00f0*/  @P0 LDG.E R11, desc[UR6][R4.64] ;  /* 0x00000006040b0981 */ /* 0x004ea2000c1e1900 */
[----:B------:R-:W0:Y:S01]  /*0100*/  S2UR UR5, SR_CgaCtaId ;  /* 0x00000000000579c3 */ /* 0x000e220000008800 */
[----:B------:R-:W-:Y:S01]  /*0110*/  UMOV UR4, 0x400 ;  /* 0x0000040000047882 */ /* 0x000fe20000000000 */
[----:B------:R-:W-:Y:S01]  /*0120*/  ISETP.GE.AND P1, PT, R9, R2, PT ;  /* 0x000000020900720c */ /* 0x000fe20003f26270 */
[----:B------:R-:W-:Y:S01]  /*0130*/  BSSY.RECONVERGENT B0, `(.L_x_0) ;  /* 0x0000035000007945 */ /* 0x000fe20003800200 */
[----:B0-----:R-:W-:-:S06]  /*0140*/  ULEA UR4, UR5, UR4, 0x18 ;  /* 0x0000000405047291 */ /* 0x001fcc000f8ec0ff */
[----:B------:R-:W-:-:S05]  /*0150*/  LEA R12, R15, UR4, 0x2 ;  /* 0x000000040f0c7c11 */ /* 0x000fca000f8e10ff */
[----:B--2---:R0:W-:Y:S01]  /*0160*/  @P0 STS [R12], R11 ;  /* 0x0000000b0c000388 */ /* 0x0041e20000000800 */
[----:B------:R-:W-:Y:S06]  /*0170*/  BAR.SYNC.DEFER_BLOCKING 0x0 ;  /* 0x0000000000007b1d */ /* 0x000fec0000010000 */
[----:B------:R-:W-:Y:S05]  /*0180*/  @P1 BRA `(.L_x_1) ;  /* 0x0000000000bc1947 */ /* 0x000fea0003800000 */
[----:B------:R-:W1:Y:S01]  /*0190*/  S2R R9, SR_CTAID.X ;  /* 0x0000000000097919 */ /* 0x000e620000002500 */
[----:B------:R-:W-:Y:S01]  /*01a0*/  VIADD R10, R2, 0x1 ;  /* 0x00000001020a7836 */ /* 0x000fe20000000000 */
[----:B------:R-:W2:Y:S03]  /*01b0*/  LDCU.64 UR4, c[0x0][0x380] ;  /* 0x00007000ff0477ac */ /* 0x000ea60008000a00 */
[----:B------:R-:W-:Y:S01]  /*01c0*/  IMAD R10, R10, R3, RZ ;  /* 0x000000030a0a7224 */ /* 0x000fe200078e02ff */
[----:B-1----:R-:W-:-:S05]  /*01d0*/  LEA R8, R9, R8, 0x7 ;  /* 0x0000000809087211 */ /* 0x002fca00078e38ff */
[----:B------:R-:W-:-:S05]  /*01e0*/  IMAD.IADD R13, R13, 0x1, R8 ;  /* 0x000000010d0d7824 */ /* 0x000fca00078e0208 */
[----:B------:R-:W-:-:S13]  /*01f0*/  ISETP.GT.AND P1, PT, R13, R2, PT ;  /* 0x000000020d00720c */ /* 0x000fda0003f24270 */
[----:B------:R-:W-:Y:S01]  /*0200*/  @!P1 IADD3 R9, PT, PT, R13, R10, RZ ;  /* 0x0000000a0d099210 */ /* 0x000fe20007ffe0ff */
[----:B------:R-:W-:-:S04]  /*0210*/  @!P1 IMAD.IADD R3, R0, 0x1, R13 ;  /* 0x0000000100039824 */ /* 0x000fc800078e020d */
[----:B------:R-:W-:-:S04]  /*0220*/  @!P1 IMAD.WIDE R8, R9, 0x4, R6 ;  /* 0x0000000409089825 */ /* 0x000fc800078e0206 */
[----:B------:R-:W-:Y:S01]  /*0230*/  @!P1 IMAD.WIDE R6, R3, 0x4, R6 ;  /* 0x0000000403069825 */ /* 0x000fe200078e0206 */
[----:B------:R2:W3:Y:S04]  /*0240*/  @!P1 LDG.E R14, desc[UR6][R8.64] ;  /* 0x00000006080e9981 */ /* 0x0004e8000c1e1900 */
[----:B------:R-:W3:Y:S01]  /*0250*/  @!P1 LDG.E R16, desc[UR6][R6.64] ;  /* 0x0000000606109981 */ /* 0x000ee2000c1e1900 */
[C---:B0-----:R-:W-:Y:S01]  /*0260*/  VIADD R11, R13.reuse, 0x20 ;  /* 0x000000200d0b7836 */ /* 0x041fe20000000000 */
[----:B------:R-:W-:Y:S02]  /*0270*/  SHF.R.S32.HI R15, RZ, 0x1f, R13 ;  /* 0x0000001fff0f7819 */ /* 0x000fe4000001140d */
[----:B------:R-:W3:Y:S01]  /*0280*/  LDS R3, [R12] ;  /* 0x000000000c037984 */ /* 0x000ee20000000800 */
[----:B------:R-:W-:-:S02]  /*0290*/  IADD3 R18, P3, PT, R13, R10, RZ ;  /* 0x0000000a0d127210 */ /* 0x000fc40007f7e0ff */
[----:B------:R-:W-:Y:S02]  /*02a0*/  IADD3 R17, P4, PT, R0, R13, RZ ;  /* 0x0000000d00117210 */ /* 0x000fe40007f9e0ff */
[----:B------:R-:W-:Y:S02]  /*02b0*/  ISETP.GT.AND P2, PT, R11, R2, PT ;  /* 0x000000020b00720c */ /* 0x000fe40003f44270 */
[-C--:B------:R-:W-:Y:S02]  /*02c0*/  LEA.HI.X.SX32 R11, R10, R15.reuse, 0x1, P3 ;  /* 0x0000000f0a0b7211 */ /* 0x080fe400018f0eff */
[----:B------:R-:W-:Y:S02]  /*02d0*/  LEA.HI.X.SX32 R0, R0, R15, 0x1, P4 ;  /* 0x0000000f00007211 */ /* 0x000fe400020f0eff */
[----:B--2---:R-:W-:Y:S02]  /*02e0*/  LEA R8, P3, R18, UR4, 0x2 ;  /* 0x0000000412087c11 */ /* 0x004fe4000f8610ff */
[----:B------:R-:W-:-:S02]  /*02f0*/  LEA R10, P4, R17, UR4, 0x2 ;  /* 0x00000004110a7c11 */ /* 0x000fc4000f8810ff */
[----:B------:R-:W-:Y:S02]  /*0300*/  LEA.HI.X R9, R18, UR5, R11, 0x2, P3 ;  /* 0x0000000512097c11 */ /* 0x000fe400098f140b */
[----:B------:R-:W-:Y:S01]  /*0310*/  LEA.HI.X R11, R17, UR5, R0, 0x2, P4 ;  /* 0x00000005110b7c11 */ /* 0x000fe2000a0f1400 */
[----:B---3--:R-:W-:-:S05]  /*0320*/  @!P1 FFMA R15, -R3, R14, R16 ;  /* 0x0000000e030f9223 */ /* 0x008fca0000000110 */
[----:B------:R0:W-:Y:S04]  /*0330*/  @!P1 STG.E desc[UR6][R6.64], R15 ;  /* 0x0000000f06009986 */ /* 0x0001e8000c101906 */
[----:B------:R-:W2:Y:S04]  /*0340*/  @!P2 LDG.E R0, desc[UR6][R8.64+0x80] ;  /* 0x000080060800a981 */ /* 0x000ea8000c1e1900 */
[----:B------:R-:W2:Y:S01]  /*0350*/  @!P2 LDG.E R12, desc[UR6][R10.64+0x80] ;  /* 0x000080060a0ca981 */ /* 0x000ea2000c1e1900 */
[C---:B------:R-:W-:Y:S01]  /*0360*/  IADD3 R19, PT, PT, R13.reuse, 0x40, RZ ;  /* 0x000000400d137810 */ /* 0x040fe20007ffe0ff */
[----:B------:R-:W-:Y:S01]  /*0370*/  VIADD R13, R13, 0x60 ;  /* 0x000000600d0d7836 */ /* 0x000fe20000000000 */
[----:B------:R-:W-:Y:S02]  /*0380*/  BSSY.RECONVERGENT B1, `(.L_x_2) ;  /* 0x000000a000017945 */ /* 0x000fe40003800200 */
[----:B------:R-:W-:Y:S01]  /*0390*/  ISETP.GT.AND P1, PT, R19, R2, PT ;  /* 0x000000021300720c */ /* 0x000fe20003f24270 */
[----:B--2---:R-:W-:-:S05]  /*03a0*/  @!P2 FFMA R17, -R3, R0, R12 ;  /* 0x000000000311a223 */ /* 0x004fca000000010c */
[----:B------:R0:W-:Y:S01]  /*03b0*/  @!P2 STG.E desc[UR6][R10.64+0x80], R17 ;  /* 0x000080110a00a986 */ /* 0x0001e2000c101906 */
[----:B------:R-:W-:-:S06]  /*03c0*/  ISETP.GT.AND P2, PT, R13, R2, PT ;  /* 0x000000020d00720c */ /* 0x000fcc0003f44270 */
[----:B------:R-:W-:Y:S07]  /*03d0*/  @P1 BRA `(.L_x_3) ;  /* 0x0000000000101947 */ /* 0x000fee0003800000 */
[----:B------:R-:W0:Y:S04]  /*03e0*/  LDG.E R0, desc[UR6][R8.64+0x100] ;  /* 0x0001000608007981 */ /* 0x000e28000c1e1900 */
[----:B------:R-:W0:Y:S02]  /*03f0*/  LDG.E R2, desc[UR6][R10.64+0x100] ;  /* 0x000100060a027981 */ /* 0x000e24000c1e1900 */
[----:B0-----:R-:W-:-:S05]  /*0400*/  FFMA R7, -R3, R0, R2 ;  /* 0x0000000003077223 */ /* 0x001fca0000000102 */
[----:B------:R1:W-:Y:S02]  /*0410*/  STG.E desc[UR6][R10.64+0x100], R7 ;  /* 0x000100070a007986 */ /* 0x0003e4000c101906 */
.L_x_3:
[----:B------:R-:W-:Y:S05]  /*0420*/  BSYNC.RECONVERGENT B1 ;  /* 0x0000000000017941 */ /* 0x000fea0003800200 */
.L_x_2:
[----:B------:R-:W-:Y:S05]  /*0430*/  @P2 BRA `(.L_x_1) ;  /* 0x0000000000102947 */ /* 0x000fea0003800000 */
[----:B------:R-:W2:Y:S04]  /*0440*/  LDG.E R8, desc[UR6][R8.64+0x180] ;  /* 0x0001800608087981 */ /* 0x000ea8000c1e1900 */
[----:B------:R-:W2:Y:S02]  /*0450*/  LDG.E R0, desc[UR6][R10.64+0x180] ;  /* 0x000180060a007981 */ /* 0x000ea4000c1e1900 */
[----:B--2---:R-:W-:-:S05]  /*0460*/  FFMA R3, -R3, R8, R0 ;  /* 0x0000000803037223 */ /* 0x004fca0000000100 */
[----:B------:R2:W-:Y:S02]  /*0470*/  STG.E desc[UR6][R10.64+0x180], R3 ;  /* 0x000180030a007986 */ /* 0x0005e4000c101906 */
.L_x_1:
[----:B------:R-:W-:Y:S05]  /*0480*/  BSYNC.RECONVERGENT B0 ;  /* 0x0000000000007941 */ /* 0x000fea0003800200 */
.L_x_0:
[----:B------:R-:W-:Y:S06]  /*0490*/  BAR.SYNC.DEFER_BLOCKING 0x0 ;  /* 0x0000000000007b1d */ /* 0x000fec0000010000 */
[----:B------:R-:W-:Y:S05]  /*04a0*/  @!P0 EXIT ;  /* 0x000000000000894d */ /* 0x000fea0003800000 */
[----:B------:R-:W-:Y:S01]  /*04b0*/  STG.E desc[UR6][R4.64], RZ ;  /* 0x000000ff04007986 */ /* 0x000fe2000c101906 */
[----:B------:R-:W-:Y:S05]  /*04c0*/  EXIT ;  /* 0x000000000000794d */ /* 0x000fea0003800000 */
.L_x_4:
[----:B------:R-:W-:-:S00]  /*04d0*/  BRA `(.L_x_4) ;  /* 0xfffffffc00fc7947 */ /* 0x000fc0000383ffff */
[----:B------:R-:W-:-:S00]  /*04e0*/  NOP ;  /* 0x0000000000007918 */ /* 0x000fc00000000000 */
        /* <DEDUP_REMOVED lines=9> */
.L_x_30:


//--------------------- .text._Z27elimination_kernel_unrolledILi16EEvPfii --------------------------
	.section	.text._Z27elimination_kernel_unrolledILi16EEvPfii,"ax",@progbits
	.align	128
        .global         _Z27elimination_kernel_unrolledILi16EEvPfii
        .type           _Z27elimination_kernel_unrolledILi16EEvPfii,@function
        .size           _Z27elimination_kernel_unrolledILi16EEvPfii,(.L_x_31 - _Z27elimination_kernel_unrolledILi16EEvPfii)
        .other          _Z27elimination_kernel_unrolledILi16EEvPfii,@"STO_CUDA_ENTRY STV_DEFAULT"
_Z27elimination_kernel_unrolledILi16EEvPfii:
.text._Z27elimination_kernel_unrolledILi16EEvPfii:
        /* <DEDUP_REMOVED lines=66> */
.L_x_8:
[----:B------:R-:W-:Y:S05]  /*0420*/  BSYNC.RECONVERGENT B1 ;  /* 0x0000000000017941 */ /* 0x000fea0003800200 */
.L_x_7:
[----:B------:R-:W-:Y:S05]  /*0430*/  @P2 BRA `(.L_x_6) ;  /* 0x0000000000102947 */ /* 0x000fea0003800000 */
[----:B------:R-:W2:Y:S04]  /*0440*/  LDG.E R8, desc[UR6][R8.64+0xc0] ;  /* 0x0000c00608087981 */ /* 0x000ea8000c1e1900 */
[----:B------:R-:W2:Y:S02]  /*0450*/  LDG.E R0, desc[UR6][R10.64+0xc0] ;  /* 0x0000c0060a007981 */ /* 0x000ea4000c1e1900 */
[----:B--2---:R-:W-:-:S05]  /*0460*/  FFMA R3, -R3, R8, R0 ;  /* 0x0000000803037223 */ /* 0x004fca0000000100 */
[----:B------:R2:W-:Y:S02]  /*0470*/  STG.E desc[UR6][R10.64+0xc0], R3 ;  /* 0x0000c0030a007986 */ /* 0x0005e4000c101906 */
.L_x_6:
[----:B------:R-:W-:Y:S05]  /*0480*/  BSYNC.RECONVERGENT B0 ;  /* 0x0000000000007941 */ /* 0x000fea0003800200 */
.L_x_5:
[----:B------:R-:W-:Y:S06]  /*0490*/  BAR.SYNC.DEFER_BLOCKING 0x0 ;  /* 0x0000000000007b1d */ /* 0x000fec0000010000 */
[----:B------:R-:W-:Y:S05]  /*04a0*/  @!P0 EXIT ;  /* 0x000000000000894d */ /* 0x000fea0003800000 */
[----:B------:R-:W-:Y:S01]  /*04b0*/  STG.E desc[UR6][R4.64], RZ ;  /* 0x000000ff04007986 */ /* 0x000fe2000c101906 */
[----:B------:R-:W-:Y:S05]  /*04c0*/  EXIT ;  /* 0x000000000000794d */ /* 0x000fea0003800000 */
.L_x_9:
        /* <DEDUP_REMOVED lines=11> */
.L_x_31:


//--------------------- .text._Z27elimination_kernel_unrolledILi8EEvPfii --------------------------
	.section	.text._Z27elimination_kernel_unrolledILi8EEvPfii,"ax",@progbits
	.align	128
        .global         _Z27elimination_kernel_unrolledILi8EEvPfii
        .type           _Z27elimination_kernel_unrolledILi8EEvPfii,@function
        .size           _Z27elimination_kernel_unrolledILi8EEvPfii,(.L_x_32 - _Z27elimination_kernel_unrolledILi8EEvPfii)
        .other          _Z27elimination_kernel_unrolledILi8EEvPfii,@"STO_CUDA_ENTRY STV_DEFAULT"
_Z27elimination_kernel_unrolledILi8EEvPfii:
.text._Z27elimination_kernel_unrolledILi8EEvPfii:
        /* <DEDUP_REMOVED lines=66> */
.L_x_13:
[----:B------:R-:W-:Y:S05]  /*0420*/  BSYNC.RECONVERGENT B1 ;  /* 0x0000000000017941 */ /* 0x000fea0003800200 */
.L_x_12:
[----:B------:R-:W-:Y:S05]  /*0430*/  @P2 BRA `(.L_x_11) ;  /* 0x0000000000102947 */ /* 0x000fea0003800000 */
[----:B------:R-:W2:Y:S04]  /*0440*/  LDG.E R8, desc[UR6][R8.64+0x60] ;  /* 0x0000600608087981 */ /* 0x000ea8000c1e1900 */
[----:B------:R-:W2:Y:S02]  /*0450*/  LDG.E R0, desc[UR6][R10.64+0x60] ;  /* 0x000060060a007981 */ /* 0x000ea4000c1e1900 */
[----:B--2---:R-:W-:-:S05]  /*0460*/  FFMA R3, -R3, R8, R0 ;  /* 0x0000000803037223 */ /* 0x004fca0000000100 */
[----:B------:R2:W-:Y:S02]  /*0470*/  STG.E desc[UR6][R10.64+0x60], R3 ;  /* 0x000060030a007986 */ /* 0x0005e4000c101906 */
.L_x_11:
[----:B------:R-:W-:Y:S05]  /*0480*/  BSYNC.RECONVERGENT B0 ;  /* 0x0000000000007941 */ /* 0x000fea0003800200 */
.L_x_10:
[----:B------:R-:W-:Y:S06]  /*0490*/  BAR.SYNC.DEFER_BLOCKING 0x0 ;  /* 0x0000000000007b1d */ /* 0x000fec0000010000 */
[----:B------:R-:W-:Y:S05]  /*04a0*/  @!P0 EXIT ;  /* 0x000000000000894d */ /* 0x000fea0003800000 */
[----:B------:R-:W-:Y:S01]  /*04b0*/  STG.E desc[UR6][R4.64], RZ ;  /* 0x000000ff04007986 */ /* 0x000fe2000c101906 */
[----:B------:R-:W-:Y:S05]  /*04c0*/  EXIT ;  /* 0x000000000000794d */ /* 0x000fea0003800000 */
.L_x_14:
        /* <DEDUP_REMOVED lines=11> */
.L_x_32:


//--------------------- .text._Z15division_kernelPfii --------------------------
	.section	.text._Z15division_kernelPfii,"ax",@progbits
	.align	128
        .global         _Z15division_kernelPfii
        .type           _Z15division_kernelPfii,@function
        .size           _Z15division_kernelPfii,(.L_x_29 - _Z15division_kernelPfii)
        .other          _Z15division_kernelPfii,@"STO_CUDA_ENTRY STV_DEFAULT"
_Z15division_kernelPfii:
.text._Z15division_kernelPfii:
[----:B------:R-:W-:Y:S01]  /*0000*/  LDC R1, c[0x0][0x37c] ;  /* 0x0000df00ff017b82 */ /* 0x000fe20000000800 */
[----:B------:R-:W0:Y:S07]  /*0010*/  S2R R3, SR_TID.X ;  /* 0x0000000000037919 */ /* 0x000e2e0000002100 */
[----:B------:R-:W0:Y:S08]  /*0020*/  S2UR UR4, SR_CTAID.X ;  /* 0x00000000000479c3 */ /* 0x000e300000002500 */
[----:B------:R-:W0:Y:S08]  /*0030*/  LDC R0, c[0x0][0x360] ;  /* 0x0000d800ff007b82 */ /* 0x000e300000000800 */
[----:B------:R-:W1:Y:S01]  /*0040*/  LDC.64 R4, c[0x0][0x388] ;  /* 0x0000e200ff047b82 */ /* 0x000e620000000a00 */
[----:B0-----:R-:W-:-:S04]  /*0050*/  IMAD R0, R0, UR4, R3 ;  /* 0x0000000400007c24 */ /* 0x001fc8000f8e0203 */
[----:B------:R-:W-:-:S04]  /*0060*/  VIADD R0, R0, 0x1 ;  /* 0x0000000100007836 */ /* 0x000fc80000000000 */
[----:B-1----:R-:W-:-:S05]  /*0070*/  IMAD.IADD R3, R0, 0x1, R5 ;  /* 0x0000000100037824 */ /* 0x002fca00078e0205 */
[----:B------:R-:W-:Y:S02]  /*0080*/  ISETP.GT.AND P0, PT, R3, R4, PT ;  /* 0x000000040300720c */ /* 0x000fe40003f04270 */
[----:B------:R-:W0:Y:S11]  /*0090*/  LDC.64 R2, c[0x0][0x380] ;  /* 0x0000e000ff027b82 */ /* 0x000e360000000a00 */
[----:B------:R-:W-:Y:S05]  /*00a0*/  @P0 EXIT ;  /* 0x000000000000094d */ /* 0x000fea0003800000 */
[----:B------:R-:W1:Y:S01]  /*00b0*/  LDCU.64 UR4, c[0x0][0x358] ;  /* 0x00006b00ff0477ac */ /* 0x000e620008000a00 */
[----:B------:R-:W-:-:S04]  /*00c0*/  IMAD R4, R5, R4, R5 ;  /* 0x0000000405047224 */ /* 0x000fc800078e0205 */
[----:B------:R-:W-:-:S04]  /*00d0*/  IMAD.IADD R5, R4, 0x1, R5 ;  /* 0x0000000104057824 */ /* 0x000fc800078e0205 */
[----:B0-----:R-:W-:-:S05]  /*00e0*/  IMAD.WIDE R2, R5, 0x4, R2 ;  /* 0x0000000405027825 */ /* 0x001fca00078e0202 */
[----:B-1----:R-:W2:Y:S01]  /*00f0*/  LDG.E R7, desc[UR4][R2.64] ;  /* 0x0000000402077981 */ /* 0x002ea2000c1e1900 */
[----:B------:R-:W-:-:S05]  /*0100*/  IMAD.WIDE R4, R0, 0x4, R2 ;  /* 0x0000000400047825 */ /* 0x000fca00078e0202 */
[----:B------:R-:W3:Y:S01]  /*0110*/  LDG.E R0, desc[UR4][R4.64] ;  /* 0x0000000404007981 */ /* 0x000ee2000c1e1900 */
[----:B------:R-:W-:Y:S01]  /*0120*/  BSSY.RECONVERGENT B0, `(.L_x_15) ;  /* 0x000000c000007945 */ /* 0x000fe20003800200 */
[----:B--2---:R-:W0:Y:S08]  /*0130*/  MUFU.RCP R6, R7 ;  /* 0x0000000700067308 */ /* 0x004e300000001000 */
[----:B---3--:R-:W1:Y:S01]  /*0140*/  FCHK P0, R0, R7 ;  /* 0x0000000700007302 */ /* 0x008e620000000000 */
[----:B0-----:R-:W-:-:S04]  /*0150*/  FFMA R9, -R7, R6, 1 ;  /* 0x3f80000007097423 */ /* 0x001fc80000000106 */
[----:B------:R-:W-:-:S04]  /*0160*/  FFMA R9, R6, R9, R6 ;  /* 0x0000000906097223 */ /* 0x000fc80000000006 */
[----:B------:R-:W-:-:S04]  /*0170*/  FFMA R6, R0, R9, RZ ;  /* 0x0000000900067223 */ /* 0x000fc800000000ff */
[----:B------:R-:W-:-:S04]  /*0180*/  FFMA R8, -R7, R6, R0 ;  /* 0x0000000607087223 */ /* 0x000fc80000000100 */
[----:B------:R-:W-:Y:S01]  /*0190*/  FFMA R9, R9, R8, R6 ;  /* 0x0000000809097223 */ /* 0x000fe20000000006 */
[----:B-1----:R-:W-:Y:S06]  /*01a0*/  @!P0 BRA `(.L_x_16) ;  /* 0x00000000000c8947 */ /* 0x002fec0003800000 */
[----:B------:R-:W-:-:S07]  /*01b0*/  MOV R2, 0x1d0 ;  /* 0x000001d000027802 */ /* 0x000fce0000000f00 */
[----:B------:R-:W-:Y:S05]  /*01c0*/  CALL.REL.NOINC `($__internal_0_$__cuda_sm3x_div_rn_noftz_f32_slowpath) ;  /* 0x0000000000107944 */ /* 0x000fea0003c00000 */
[----:B------:R-:W-:-:S07]  /*01d0*/  IMAD.MOV.U32 R9, RZ, RZ, R0 ;  /* 0x000000ffff097224 */ /* 0x000fce00078e0000 */
.L_x_16:
[----:B------:R-:W-:Y:S05]  /*01e0*/  BSYNC.RECONVERGENT B0 ;  /* 0x0000000000007941 */ /* 0x000fea0003800200 */
.L_x_15:
[----:B------:R-:W-:Y:S01]  /*01f0*/  STG.E desc[UR4][R4.64], R9 ;  /* 0x0000000904007986 */ /* 0x000fe2000c101904 */
[----:B------:R-:W-:Y:S05]  /*0200*/  EXIT ;  /* 0x000000000000794d */ /* 0x000fea0003800000 */
        .weak           $__internal_0_$__cuda_sm3x_div_rn_noftz_f32_slowpath
        .type           $__internal_0_$__cuda_sm3x_div_rn_noftz_f32_slowpath,@function
        .size           $__internal_0_$__cuda_sm3x_div_rn_noftz_f32_slowpath,(.L_x_29 - $__internal_0_$__cuda_sm3x_div_rn_noftz_f32_slowpath)
$__internal_0_$__cuda_sm3x_div_rn_noftz_f32_slowpath:
[----:B------:R-:W-:Y:S01]  /*0210*/  SHF.R.U32.HI R6, RZ, 0x17, R7 ;  /* 0x00000017ff067819 */ /* 0x000fe20000011607 */
[----:B------:R-:W-:Y:S01]  /*0220*/  BSSY.RECONVERGENT B1, `(.L_x_17) ;  /* 0x0000064000017945 */ /* 0x000fe20003800200 */
[--C-:B------:R-:W-:Y:S01]  /*0230*/  SHF.R.U32.HI R3, RZ, 0x17, R0.reuse ;  /* 0x00000017ff037819 */ /* 0x100fe20000011600 */
[----:B------:R-:W-:Y:S01]  /*0240*/  IMAD.MOV.U32 R9, RZ, RZ, R0 ;  /* 0x000000ffff097224 */ /* 0x000fe200078e0000 */
[----:B------:R-:W-:Y:S02]  /*0250*/  LOP3.LUT R8, R6, 0xff, RZ, 0xc0, !PT ;  /* 0x000000ff06087812 */ /* 0x000fe400078ec0ff */
[----:B------:R-:W-:-:S03]  /*0260*/  LOP3.LUT R6, R3, 0xff, RZ, 0xc0, !PT ;  /* 0x000000ff03067812 */ /* 0x000fc600078ec0ff */
[----:B------:R-:W-:Y:S02]  /*0270*/  VIADD R12, R8, 0xffffffff ;  /* 0xffffffff080c7836 */ /* 0x000fe40000000000 */
[----:B------:R-:W-:-:S03]  /*0280*/  VIADD R11, R6, 0xffffffff ;  /* 0xffffffff060b7836 */ /* 0x000fc60000000000 */
[----:B------:R-:W-:-:S04]  /*0290*/  ISETP.GT.U32.AND P0, PT, R12, 0xfd, PT ;  /* 0x000000fd0c00780c */ /* 0x000fc80003f04070 */
[----:B------:R-:W-:-:S13]  /*02a0*/  ISETP.GT.U32.OR P0, PT, R11, 0xfd, P0 ;  /* 0x000000fd0b00780c */ /* 0x000fda0000704470 */
[----:B------:R-:W-:Y:S01]  /*02b0*/  @!P0 IMAD.MOV.U32 R10, RZ, RZ, RZ ;  /* 0x000000ffff0a8224 */ /* 0x000fe200078e00ff */
[----:B------:R-:W-:Y:S06]  /*02c0*/  @!P0 BRA `(.L_x_18) ;  /* 0x0000000000608947 */ /* 0x000fec0003800000 */
[----:B------:R-:W-:Y:S01]  /*02d0*/  FSETP.GTU.FTZ.AND P0, PT, |R0|, +INF , PT ;  /* 0x7f8000000000780b */ /* 0x000fe20003f1c200 */
[----:B------:R-:W-:Y:S01]  /*02e0*/  IMAD.MOV.U32 R3, RZ, RZ, R7 ;  /* 0x000000ffff037224 */ /* 0x000fe200078e0007 */
[----:B------:R-:W-:-:S04]  /*02f0*/  FSETP.GTU.FTZ.AND P1, PT, |R7|, +INF , PT ;  /* 0x7f8000000700780b */ /* 0x000fc80003f3c200 */
[----:B------:R-:W-:-:S13]  /*0300*/  PLOP3.LUT P0, PT, P0, P1, PT, 0xf8, 0x8f ;  /* 0x00000000008f781c */ /* 0x000fda0000703f70 */
[----:B------:R-:W-:Y:S05]  /*0310*/  @P0 BRA `(.L_x_19) ;  /* 0x00000004004c0947 */ /* 0x000fea0003800000 */
[----:B------:R-:W-:-:S13]  /*0320*/  LOP3.LUT P0, RZ, R7, 0x7fffffff, R9, 0xc8, !PT ;  /* 0x7fffffff07ff7812 */ /* 0x000fda000780c809 */
[----:B------:R-:W-:Y:S05]  /*0330*/  @!P0 BRA `(.L_x_20) ;  /* 0x00000004003c8947 */ /* 0x000fea0003800000 */
[C---:B------:R-:W-:Y:S02]  /*0340*/  FSETP.NEU.FTZ.AND P2, PT, |R0|.reuse, +INF , PT ;  /* 0x7f8000000000780b */ /* 0x040fe40003f5d200 */
[----:B------:R-:W-:Y:S02]  /*0350*/  FSETP.NEU.FTZ.AND P1, PT, |R3|, +INF , PT ;  /* 0x7f8000000300780b */ /* 0x000fe40003f3d200 */
[----:B------:R-:W-:-:S11]  /*0360*/  FSETP.NEU.FTZ.AND P0, PT, |R0|, +INF , PT ;  /* 0x7f8000000000780b */ /* 0x000fd60003f1d200 */
[----:B------:R-:W-:Y:S05]  /*0370*/  @!P1 BRA !P2, `(.L_x_20) ;  /* 0x00000004002c9947 */ /* 0x000fea0005000000 */
[----:B------:R-:W-:-:S04]  /*0380*/  LOP3.LUT P2, RZ, R9, 0x7fffffff, RZ, 0xc0, !PT ;  /* 0x7fffffff09ff7812 */ /* 0x000fc8000784c0ff */
[----:B------:R-:W-:-:S13]  /*0390*/  PLOP3.LUT P1, PT, P1, P2, PT, 0x2f, 0xf2 ;  /* 0x0000000000f2781c */ /* 0x000fda0000f24577 */
[----:B------:R-:W-:Y:S05]  /*03a0*/  @P1 BRA `(.L_x_21) ;  /* 0x0000000400181947 */ /* 0x000fea0003800000 */
[----:B------:R-:W-:-:S04]  /*03b0*/  LOP3.LUT P1, RZ, R7, 0x7fffffff, RZ, 0xc0, !PT ;  /* 0x7fffffff07ff7812 */ /* 0x000fc8000782c0ff */
[----:B------:R-:W-:-:S13]  /*03c0*/  PLOP3.LUT P0, PT, P0, P1, PT, 0x2f, 0xf2 ;  /* 0x0000000000f2781c */ /* 0x000fda0000702577 */
[----:B------:R-:W-:Y:S05]  /*03d0*/  @P0 BRA `(.L_x_22) ;  /* 0x0000000400000947 */ /* 0x000fea0003800000 */
[----:B------:R-:W-:Y:S02]  /*03e0*/  ISETP.GE.AND P0, PT, R11, RZ, PT ;  /* 0x000000ff0b00720c */ /* 0x000fe40003f06270 */
[----:B------:R-:W-:-:S11]  /*03f0*/  ISETP.GE.AND P1, PT, R12, RZ, PT ;  /* 0x000000ff0c00720c */ /* 0x000fd60003f26270 */
[----:B------:R-:W-:Y:S02]  /*0400*/  @P0 IMAD.MOV.U32 R10, RZ, RZ, RZ ;  /* 0x000000ffff0a0224 */ /* 0x000fe400078e00ff */
[----:B------:R-:W-:Y:S01]  /*0410*/  @!P0 FFMA R9, R0, 1.84467440737095516160e+19, RZ ;  /* 0x5f80000000098823 */ /* 0x000fe200000000ff */
[----:B------:R-:W-:Y:S02]  /*0420*/  @!P0 IMAD.MOV.U32 R10, RZ, RZ, -0x40 ;  /* 0xffffffc0ff0a8424 */ /* 0x000fe400078e00ff */
[----:B------:R-:W-:Y:S02]  /*0430*/  @!P1 FFMA R7, R3, 1.84467440737095516160e+19, RZ ;  /* 0x5f80000003079823 */ /* 0x000fe400000000ff */
[----:B------:R-:W-:-:S07]  /*0440*/  @!P1 VIADD R10, R10, 0x40 ;  /* 0x000000400a0a9836 */ /* 0x000fce0000000000 */
.L_x_18:
[----:B------:R-:W-:Y:S01]  /*0450*/  LEA R0, R8, 0xc0800000, 0x17 ;  /* 0xc080000008007811 */ /* 0x000fe200078eb8ff */
[----:B------:R-:W-:Y:S01]  /*0460*/  VIADD R6, R6, 0xffffff81 ;  /* 0xffffff8106067836 */ /* 0x000fe20000000000 */
[----:B------:R-:W-:Y:S03]  /*0470*/  BSSY.RECONVERGENT B2, `(.L_x_23) ;  /* 0x0000035000027945 */ /* 0x000fe60003800200 */
[----:B------:R-:W-:Y:S02]  /*0480*/  IMAD.IADD R7, R7, 0x1, -R0 ;  /* 0x0000000107077824 */ /* 0x000fe400078e0a00 */
[C---:B------:R-:W-:Y:S02]  /*0490*/  IMAD R0, R6.reuse, -0x800000, R9 ;  /* 0xff80000006007824 */ /* 0x040fe400078e0209 */
[----:B------:R0:W1:Y:S01]  /*04a0*/  MUFU.RCP R3, R7 ;  /* 0x0000000700037308 */ /* 0x0000620000001000 */
[----:B------:R-:W-:Y:S01]  /*04b0*/  FADD.FTZ R11, -R7, -RZ ;  /* 0x800000ff070b7221 */ /* 0x000fe20000010100 */
[----:B0-----:R-:W-:-:S05]  /*04c0*/  IADD3 R7, PT, PT, R6, 0x7f, -R8 ;  /* 0x0000007f06077810 */ /* 0x001fca0007ffe808 */
[----:B------:R-:W-:Y:S02]  /*04d0*/  IMAD.IADD R7, R7, 0x1, R10 ;  /* 0x0000000107077824 */ /* 0x000fe400078e020a */
[----:B-1----:R-:W-:-:S04]  /*04e0*/  FFMA R12, R3, R11, 1 ;  /* 0x3f800000030c7423 */ /* 0x002fc8000000000b */
[----:B------:R-:W-:-:S04]  /*04f0*/  FFMA R14, R3, R12, R3 ;  /* 0x0000000c030e7223 */ /* 0x000fc80000000003 */
[----:B------:R-:W-:-:S04]  /*0500*/  FFMA R3, R0, R14, RZ ;  /* 0x0000000e00037223 */ /* 0x000fc800000000ff */
[----:B------:R-:W-:-:S04]  /*0510*/  FFMA R12, R11, R3, R0 ;  /* 0x000000030b0c7223 */ /* 0x000fc80000000000 */
[----:B------:R-:W-:-:S04]  /*0520*/  FFMA R9, R14, R12, R3 ;  /* 0x0000000c0e097223 */ /* 0x000fc80000000003 */
[----:B------:R-:W-:-:S04]  /*0530*/  FFMA R12, R11, R9, R0 ;  /* 0x000000090b0c7223 */ /* 0x000fc80000000000 */
[----:B------:R-:W-:-:S05]  /*0540*/  FFMA R0, R14, R12, R9 ;  /* 0x0000000c0e007223 */ /* 0x000fca0000000009 */
[----:B------:R-:W-:-:S04]  /*0550*/  SHF.R.U32.HI R3, RZ, 0x17, R0 ;  /* 0x00000017ff037819 */ /* 0x000fc80000011600 */
[----:B------:R-:W-:-:S05]  /*0560*/  LOP3.LUT R3, R3, 0xff, RZ, 0xc0, !PT ;  /* 0x000000ff03037812 */ /* 0x000fca00078ec0ff */
[----:B------:R-:W-:-:S04]  /*0570*/  IMAD.IADD R10, R3, 0x1, R7 ;  /* 0x00000001030a7824 */ /* 0x000fc800078e0207 */
[----:B------:R-:W-:-:S05]  /*0580*/  VIADD R3, R10, 0xffffffff ;  /* 0xffffffff0a037836 */ /* 0x000fca0000000000 */
[----:B------:R-:W-:-:S13]  /*0590*/  ISETP.GE.U32.AND P0, PT, R3, 0xfe, PT ;  /* 0x000000fe0300780c */ /* 0x000fda0003f06070 */
[----:B------:R-:W-:Y:S05]  /*05a0*/  @!P0 BRA `(.L_x_24) ;  /* 0x0000000000808947 */ /* 0x000fea0003800000 */
[----:B------:R-:W-:-:S13]  /*05b0*/  ISETP.GT.AND P0, PT, R10, 0xfe, PT ;  /* 0x000000fe0a00780c */ /* 0x000fda0003f04270 */
[----:B------:R-:W-:Y:S05]  /*05c0*/  @P0 BRA `(.L_x_25) ;  /* 0x00000000006c0947 */ /* 0x000fea0003800000 */
[----:B------:R-:W-:-:S13]  /*05d0*/  ISETP.GE.AND P0, PT, R10, 0x1, PT ;  /* 0x000000010a00780c */ /* 0x000fda0003f06270 */
[----:B------:R-:W-:Y:S05]  /*05e0*/  @P0 BRA `(.L_x_26) ;  /* 0x0000000000740947 */ /* 0x000fea0003800000 */
[----:B------:R-:W-:Y:S02]  /*05f0*/  ISETP.GE.AND P0, PT, R10, -0x18, PT ;  /* 0xffffffe80a00780c */ /* 0x000fe40003f06270 */
[----:B------:R-:W-:-:S11]  /*0600*/  LOP3.LUT R0, R0, 0x80000000, RZ, 0xc0, !PT ;  /* 0x8000000000007812 */ /* 0x000fd600078ec0ff */
[----:B------:R-:W-:Y:S05]  /*0610*/  @!P0 BRA `(.L_x_26) ;  /* 0x0000000000688947 */ /* 0x000fea0003800000 */
[-CC-:B------:R-:W-:Y:S01]  /*0620*/  FFMA.RZ R3, R14, R12.reuse, R9.reuse ;  /* 0x0000000c0e037223 */ /* 0x180fe2000000c009 */
[----:B------:R-:W-:Y:S02]  /*0630*/  VIADD R8, R10, 0x20 ;  /* 0x000000200a087836 */ /* 0x000fe40000000000 */
[-CC-:B------:R-:W-:Y:S01]  /*0640*/  FFMA.RM R6, R14, R12.reuse, R9.reuse ;  /* 0x0000000c0e067223 */ /* 0x180fe20000004009 */
[----:B------:R-:W-:Y:S02]  /*0650*/  ISETP.NE.AND P2, PT, R10, RZ, PT ;  /* 0x000000ff0a00720c */ /* 0x000fe40003f45270 */
[----:B------:R-:W-:Y:S01]  /*0660*/  LOP3.LUT R7, R3, 0x7fffff, RZ, 0xc0, !PT ;  /* 0x007fffff03077812 */ /* 0x000fe200078ec0ff */
[----:B------:R-:W-:Y:S01]  /*0670*/  FFMA.RP R3, R14, R12, R9 ;  /* 0x0000000c0e037223 */ /* 0x000fe20000008009 */
[----:B------:R-:W-:Y:S01]  /*0680*/  IMAD.MOV R9, RZ, RZ, -R10 ;  /* 0x000000ffff097224 */ /* 0x000fe200078e0a0a */
[----:B------:R-:W-:Y:S02]  /*0690*/  ISETP.NE.AND P1, PT, R10, RZ, PT ;  /* 0x000000ff0a00720c */ /* 0x000fe40003f25270 */
[----:B------:R-:W-:-:S02]  /*06a0*/  LOP3.LUT R7, R7, 0x800000, RZ, 0xfc, !PT ;  /* 0x0080000007077812 */ /* 0x000fc400078efcff */
[----:B------:R-:W-:Y:S02]  /*06b0*/  FSETP.NEU.FTZ.AND P0, PT, R3, R6, PT ;  /* 0x000000060300720b */ /* 0x000fe40003f1d000 */
[----:B------:R-:W-:Y:S02]  /*06c0*/  SHF.L.U32 R8, R7, R8, RZ ;  /* 0x0000000807087219 */ /* 0x000fe400000006ff */
[----:B------:R-:W-:Y:S02]  /*06d0*/  SEL R6, R9, RZ, P2 ;  /* 0x000000ff09067207 */ /* 0x000fe40001000000 */
[----:B------:R-:W-:Y:S02]  /*06e0*/  ISETP.NE.AND P1, PT, R8, RZ, P1 ;  /* 0x000000ff0800720c */ /* 0x000fe40000f25270 */
[----:B------:R-:W-:Y:S02]  /*06f0*/  SHF.R.U32.HI R6, RZ, R6, R7 ;  /* 0x00000006ff067219 */ /* 0x000fe40000011607 */
[----:B------:R-:W-:-:S02]  /*0700*/  PLOP3.LUT P0, PT, P0, P1, PT, 0xf8, 0x8f ;  /* 0x00000000008f781c */ /* 0x000fc40000703f70 */
[----:B------:R-:W-:Y:S02]  /*0710*/  SHF.R.U32.HI R8, RZ, 0x1, R6 ;  /* 0x00000001ff087819 */ /* 0x000fe40000011606 */
[----:B------:R-:W-:-:S04]  /*0720*/  SEL R3, RZ, 0x1, !P0 ;  /* 0x00000001ff037807 */ /* 0x000fc80004000000 */
[----:B------:R-:W-:-:S04]  /*0730*/  LOP3.LUT R3, R3, 0x1, R8, 0xf8, !PT ;  /* 0x0000000103037812 */ /* 0x000fc800078ef808 */
[----:B------:R-:W-:-:S05]  /*0740*/  LOP3.LUT R3, R3, R6, RZ, 0xc0, !PT ;  /* 0x0000000603037212 */ /* 0x000fca00078ec0ff */
[----:B------:R-:W-:-:S05]  /*0750*/  IMAD.IADD R3, R8, 0x1, R3 ;  /* 0x0000000108037824 */ /* 0x000fca00078e0203 */
[----:B------:R-:W-:Y:S01]  /*0760*/  LOP3.LUT R0, R3, R0, RZ, 0xfc, !PT ;  /* 0x0000000003007212 */ /* 0x000fe200078efcff */
[----:B------:R-:W-:Y:S06]  /*0770*/  BRA `(.L_x_26) ;  /* 0x0000000000107947 */ /* 0x000fec0003800000 */
.L_x_25:
[----:B------:R-:W-:-:S04]  /*0780*/  LOP3.LUT R0, R0, 0x80000000, RZ, 0xc0, !PT ;  /* 0x8000000000007812 */ /* 0x000fc800078ec0ff */
[----:B------:R-:W-:Y:S01]  /*0790*/  LOP3.LUT R0, R0, 0x7f800000, RZ, 0xfc, !PT ;  /* 0x7f80000000007812 */ /* 0x000fe200078efcff */
[----:B------:R-:W-:Y:S06]  /*07a0*/  BRA `(.L_x_26) ;  /* 0x0000000000047947 */ /* 0x000fec0003800000 */
.L_x_24:
[----:B------:R-:W-:-:S07]  /*07b0*/  IMAD R0, R7, 0x800000, R0 ;  /* 0x0080000007007824 */ /* 0x000fce00078e0200 */
.L_x_26:
[----:B------:R-:W-:Y:S05]  /*07c0*/  BSYNC.RECONVERGENT B2 ;  /* 0x0000000000027941 */ /* 0x000fea0003800200 */
.L_x_23:
[----:B------:R-:W-:Y:S05]  /*07d0*/  BRA `(.L_x_27) ;  /* 0x0000000000207947 */ /* 0x000fea0003800000 */
.L_x_22:
[----:B------:R-:W-:-:S04]  /*07e0*/  LOP3.LUT R0, R7, 0x80000000, R9, 0x48, !PT ;  /* 0x8000000007007812 */ /* 0x000fc800078e4809 */
[----:B------:R-:W-:Y:S01]  /*07f0*/  LOP3.LUT R0, R0, 0x7f800000, RZ, 0xfc, !PT ;  /* 0x7f80000000007812 */ /* 0x000fe200078efcff */
[----:B------:R-:W-:Y:S06]  /*0800*/  BRA `(.L_x_27) ;  /* 0x0000000000147947 */ /* 0x000fec0003800000 */
.L_x_21:
[----:B------:R-:W-:Y:S01]  /*0810*/  LOP3.LUT R0, R7, 0x80000000, R9, 0x48, !PT ;  /* 0x8000000007007812 */ /* 0x000fe200078e4809 */
[----:B------:R-:W-:Y:S06]  /*0820*/  BRA `(.L_x_27) ;  /* 0x00000000000c7947 */ /* 0x000fec0003800000 */
.L_x_20:
[----:B------:R-:W0:Y:S01]  /*0830*/  MUFU.RSQ R0, -QNAN ;  /* 0xffc0000000007908 */ /* 0x000e220000001400 */
[----:B------:R-:W-:Y:S05]  /*0840*/  BRA `(.L_x_27) ;  /* 0x0000000000047947 */ /* 0x000fea0003800000 */
.L_x_19:
[----:B------:R-:W-:-:S07]  /*0850*/  FADD.FTZ R0, R0, R3 ;  /* 0x0000000300007221 */ /* 0x000fce0000010000 */
.L_x_27:
[----:B------:R-:W-:Y:S05]  /*0860*/  BSYNC.RECONVERGENT B1 ;  /* 0x0000000000017941 */ /* 0x000fea0003800200 */
.L_x_17:
[----:B------:R-:W-:-:S04]  /*0870*/  IMAD.MOV.U32 R3, RZ, RZ, 0x0 ;  /* 0x00000000ff037424 */ /* 0x000fc800078e00ff */
[----:B0-----:R-:W-:Y:S05]  /*0880*/  RET.REL.NODEC R2 `(_Z15division_kernelPfii) ;  /* 0xfffffff402dc7950 */ /* 0x001fea0003c3ffff */
.L_x_28:
        /* <DEDUP_REMOVED lines=15> */
.L_x_29:


//--------------------- .nv.shared._Z27elimination_kernel_unrolledILi32EEvPfii --------------------------
	.section	.nv.shared._Z27elimination_kernel_unrolledILi32EEvPfii,"aw",@nobits
	.sectionflags	@""
	.align	4
.nv.shared._Z27elimination_kernel_unrolledILi32EEvPfii:
	.zero		1152


//--------------------- .nv.shared.reserved.0     --------------------------
	.section	.nv.shared.reserved.0,"aw",@nobits
	.weak		__nv_reservedSMEM_offset_0_alias
	.size		__nv_reservedSMEM_offset_0_alias, 0, 64
	.other		__nv_reservedSMEM_offset_0_alias,@"STO_CUDA_RESERVED_SHARED STV_DEFAULT"
__nv_reservedSMEM_offset_0_alias:
	.zero		0
	.zero		64


//--------------------- .nv.shared._Z27elimination_kernel_unrolledILi16EEvPfii --------------------------
	.section	.nv.shared._Z27elimination_kernel_unrolledILi16EEvPfii,"aw",@nobits
	.sectionflags	@""
	.align	4
.nv.shared._Z27elimination_kernel_unrolledILi16EEvPfii:
	.zero		1088


//--------------------- .nv.shared._Z27elimination_kernel_unrolledILi8EEvPfii --------------------------
	.section	.nv.shared._Z27elimination_kernel_unrolledILi8EEvPfii,"aw",@nobits
	.sectionflags	@""
	.align	4
.nv.shared._Z27elimination_kernel_unrolledILi8EEvPfii:
	.zero		1056


//--------------------- .nv.constant0._Z27elimination_kernel_unrolledILi32EEvPfii --------------------------
	.section	.nv.constant0._Z27elimination_kernel_unrolledILi32EEvPfii,"a",@progbits
	.sectionflags	@""
	.align	4
.nv.constant0._Z27elimination_kernel_unrolledILi32EEvPfii:
	.zero		912


//--------------------- .nv.constant0._Z27elimination_kernel_unrolledILi16EEvPfii --------------------------
	.section	.nv.constant0._Z27elimination_kernel_unrolledILi16EEvPfii,"a",@progbits
	.sectionflags	@""
	.align	4
.nv.constant0._Z27elimination_kernel_unrolledILi16EEvPfii:
	.zero		912


//--------------------- .nv.constant0._Z27elimination_kernel_unrolledILi8EEvPfii --------------------------
	.section	.nv.constant0._Z27elimination_kernel_unrolledILi8EEvPfii,"a",@progbits
	.sectionflags	@""
	.align	4
.nv.constant0._Z27elimination_kernel_unrolledILi8EEvPfii:
	.zero		912


//--------------------- .nv.constant0._Z15division_kernelPfii --------------------------
	.section	.nv.constant0._Z15division_kernelPfii,"a",@progbits
	.sectionflags	@""
	.align	4
.nv.constant0._Z15division_kernelPfii:
	.zero		912


//--------------------- SYMBOLS --------------------------

	.type		.nv.reservedSmem.offset0,@object
	.size		.nv.reservedSmem.offset0,0x4
	.type		.nv.reservedSmem.cap,@object
	.size		.nv.reservedSmem.cap,0x4
